	.headerflags	@"EF_CUDA_TEXMODE_UNIFIED EF_CUDA_64BIT_ADDRESS EF_CUDA_ACCELERATORS EF_CUDA_SM90 EF_CUDA_VIRTUAL_SM(EF_CUDA_SM90)"
	.elftype	@"ET_EXEC"


//--------------------- .nv.info                  --------------------------
	.section	.nv.info,"",@"SHT_CUDA_INFO"
	.align	4


	//----- nvinfo : EIATTR_REGCOUNT
	.align		4
        /*0000*/ 	.byte	0x04, 0x2f
        /*0002*/ 	.short	(.L_1 - .L_0)
	.align		4
.L_0:
        /*0004*/ 	.word	index@(triton_poi_fused_pow_1)
        /*0008*/ 	.word	0x0000000a


	//----- nvinfo : EIATTR_MIN_STACK_SIZE
	.align		4
.L_1:
        /*000c*/ 	.byte	0x04, 0x12
        /*000e*/ 	.short	(.L_3 - .L_2)
	.align		4
.L_2:
        /*0010*/ 	.word	index@(triton_poi_fused_pow_1)
        /*0014*/ 	.word	0x00000000


	//----- nvinfo : EIATTR_FRAME_SIZE
	.align		4
.L_3:
        /*0018*/ 	.byte	0x04, 0x11
        /*001a*/ 	.short	(.L_5 - .L_4)
	.align		4
.L_4:
        /*001c*/ 	.word	index@(triton_poi_fused_pow_1)
        /*0020*/ 	.word	0x00000000


	//----- nvinfo : EIATTR_MIN_STACK_SIZE
	.align		4
.L_5:
        /*0024*/ 	.byte	0x04, 0x12
        /*0026*/ 	.short	(.L_7 - .L_6)
	.align		4
.L_6:
        /*0028*/ 	.word	index@(triton_poi_fused_pow_1)
        /*002c*/ 	.word	0x00000000
.L_7:


//--------------------- .nv.info.triton_poi_fused_pow_1 --------------------------
	.section	.nv.info.triton_poi_fused_pow_1,"",@"SHT_CUDA_INFO"
	.sectionflags	@""
	.align	4


	//----- nvinfo : EIATTR_CUDA_API_VERSION
	.align		4
        /*0000*/ 	.byte	0x04, 0x37
        /*0002*/ 	.short	(.L_9 - .L_8)
.L_8:
        /*0004*/ 	.word	0x0000007c


	//----- nvinfo : EIATTR_KPARAM_INFO
	.align		4
.L_9:
        /*0008*/ 	.byte	0x04, 0x17
        /*000a*/ 	.short	(.L_11 - .L_10)
.L_10:
        /*000c*/ 	.word	0x00000000
        /*0010*/ 	.short	0x0002
        /*0012*/ 	.short	0x0010
        /*0014*/ 	.byte	0x00, 0xf0, 0x11, 0x00


	//----- nvinfo : EIATTR_KPARAM_INFO
	.align		4
.L_11:
        /*0018*/ 	.byte	0x04, 0x17
        /*001a*/ 	.short	(.L_13 - .L_12)
.L_12:
        /*001c*/ 	.word	0x00000000
        /*0020*/ 	.short	0x0001
        /*0022*/ 	.short	0x0008
        /*0024*/ 	.byte	0x00, 0xf4, 0x21, 0x00


	//----- nvinfo : EIATTR_KPARAM_INFO
	.align		4
.L_13:
        /*0028*/ 	.byte	0x04, 0x17
        /*002a*/ 	.short	(.L_15 - .L_14)
.L_14:
        /*002c*/ 	.word	0x00000000
        /*0030*/ 	.short	0x0000
        /*0032*/ 	.short	0x0000
        /*0034*/ 	.byte	0x00, 0xf4, 0x21, 0x00


	//----- nvinfo : EIATTR_SPARSE_MMA_MASK
	.align		4
.L_15:
        /*0038*/ 	.byte	0x03, 0x50
        /*003a*/ 	.short	0x0000


	//----- nvinfo : EIATTR_MAXREG_COUNT
	.align		4
        /*003c*/ 	.byte	0x03, 0x1b
        /*003e*/ 	.short	0x00ff


	//----- nvinfo : EIATTR_EXIT_INSTR_OFFSETS
	.align		4
        /*0040*/ 	.byte	0x04, 0x1c
        /*0042*/ 	.short	(.L_17 - .L_16)


	//   ....[0]....
.L_16:
        /*0044*/ 	.word	0x00000110


	//   ....[1]....
        /*0048*/ 	.word	0x00000130


	//----- nvinfo : EIATTR_REQNTID
	.align		4
.L_17:
        /*004c*/ 	.byte	0x04, 0x10
        /*004e*/ 	.short	(.L_19 - .L_18)
.L_18:
        /*0050*/ 	.word	0x00000080
        /*0054*/ 	.word	0x00000001
        /*0058*/ 	.word	0x00000001


	//----- nvinfo : EIATTR_CRS_STACK_SIZE
	.align		4
.L_19:
        /*005c*/ 	.byte	0x04, 0x1e
        /*005e*/ 	.short	(.L_21 - .L_20)
.L_20:
        /*0060*/ 	.word	0x00000000


	//----- nvinfo : EIATTR_CBANK_PARAM_SIZE
	.align		4
.L_21:
        /*0064*/ 	.byte	0x03, 0x19
        /*0066*/ 	.short	0x0014


	//----- nvinfo : EIATTR_PARAM_CBANK
	.align		4
        /*0068*/ 	.byte	0x04, 0x0a
        /*006a*/ 	.short	(.L_23 - .L_22)
	.align		4
.L_22:
        /*006c*/ 	.word	index@(.nv.constant0.triton_poi_fused_pow_1)
        /*0070*/ 	.short	0x0210
        /*0072*/ 	.short	0x0014


	//----- nvinfo : EIATTR_SW_WAR
	.align		4
.L_23:
        /*0074*/ 	.byte	0x04, 0x36
        /*0076*/ 	.short	(.L_25 - .L_24)
.L_24:
        /*0078*/ 	.word	0x00000008
.L_25:


//--------------------- .nv.callgraph             --------------------------
	.section	.nv.callgraph,"",@"SHT_CUDA_CALLGRAPH"
	.align	4
	.sectionentsize	8
	.align		4
        /*0000*/ 	.word	0x00000000
	.align		4
        /*0004*/ 	.word	0xffffffff
	.align		4
        /*0008*/ 	.word	0x00000000
	.align		4
        /*000c*/ 	.word	0xfffffffe
	.align		4
        /*0010*/ 	.word	0x00000000
	.align		4
        /*0014*/ 	.word	0xfffffffd
	.align		4
        /*0018*/ 	.word	0x00000000
	.align		4
        /*001c*/ 	.word	0xfffffffc


//--------------------- .text.triton_poi_fused_pow_1 --------------------------
	.section	.text.triton_poi_fused_pow_1,"ax",@progbits
	.align	128
        .global         triton_poi_fused_pow_1
        .type           triton_poi_fused_pow_1,@function
        .size           triton_poi_fused_pow_1,(.L_x_3 - triton_poi_fused_pow_1)
        .other          triton_poi_fused_pow_1,@"STO_CUDA_ENTRY STV_DEFAULT"
triton_poi_fused_pow_1:
.text.triton_poi_fused_pow_1:
[----:B------:R-:W0:Y:S02]  /*0000*/  LDC R1, c[0x0][0x28] ;  /* 0x00000a00ff017b82 */ /* 0x000e240000000800 */
[----:B------:R-:W1:Y:S01]  /*0010*/  S2R R0, SR_TID.X ;  /* 0x0000000000007919 */ /* 0x000e620000002100 */
[----:B------:R-:W2:Y:S01]  /*0020*/  LDC.64 R4, c[0x0][0x218] ;  /* 0x00008600ff047b82 */ /* 0x000ea20000000a00 */
[----:B------:R-:W-:Y:S01]  /*0030*/  ULDC.64 UR4, c[0x0][0x208] ;  /* 0x0000820000047ab9 */ /* 0x000fe20000000a00 */
[----:B------:R-:W-:Y:S01]  /*0040*/  BSSY B0, `(.L_x_0) ;  /* 0x000000b000007945 */ /* 0x000fe20003800000 */
[----:B------:R-:W3:Y:S01]  /*0050*/  S2R R7, SR_CTAID.X ;  /* 0x0000000000077919 */ /* 0x000ee20000002500 */
[----:B------:R-:W-:Y:S01]  /*0060*/  HFMA2.MMA R2, -RZ, RZ, 0, 0 ;  /* 0x00000000ff027435 */ /* 0x000fe200000001ff */
[----:B-1----:R-:W-:-:S04]  /*0070*/  LOP3.LUT R0, R0, 0x7f, RZ, 0xc0, !PT ;  /* 0x0000007f00007812 */ /* 0x002fc800078ec0ff */
[----:B---3--:R-:W-:-:S04]  /*0080*/  LEA R7, R7, R0, 0x7 ;  /* 0x0000000007077211 */ /* 0x008fc800078e38ff */
[C---:B------:R-:W-:Y:S01]  /*0090*/  ISETP.GE.AND P0, PT, R7.reuse, 0x100, PT ;  /* 0x000001000700780c */ /* 0x040fe20003f06270 */
[----:B--2---:R-:W-:-:S12]  /*00a0*/  IMAD.WIDE R4, R7, 0x4, R4 ;  /* 0x0000000407047825 */ /* 0x004fd800078e0204 */
[----:B------:R-:W-:Y:S05]  /*00b0*/  @P0 BRA `(.L_x_1) ;  /* 0x00000000000c0947 */ /* 0x000fea0003800000 */
[----:B------:R-:W1:Y:S02]  /*00c0*/  LDC.64 R2, c[0x0][0x210] ;  /* 0x00008400ff027b82 */ /* 0x000e640000000a00 */
[----:B-1----:R-:W-:-:S06]  /*00d0*/  IMAD.WIDE R2, R7, 0x4, R2 ;  /* 0x0000000407027825 */ /* 0x002fcc00078e0202 */
[----:B------:R1:W5:Y:S02]  /*00e0*/  LDG.E R2, desc[UR4][R2.64] ;  /* 0x0000000402027981 */ /* 0x000364000c1e1900 */
.L_x_1:
[----:B------:R-:W-:Y:S05]  /*00f0*/  BSYNC B0 ;  /* 0x0000000000007941 */ /* 0x000fea0003800000 */
.L_x_0:
[----:B-1---5:R-:W-:Y:S01]  /*0100*/  FMUL R3, R2, R2 ;  /* 0x0000000202037220 */ /* 0x022fe20000400000 */
[----:B------:R-:W-:Y:S06]  /*0110*/  @P0 EXIT ;  /* 0x000000000000094d */ /* 0x000fec0003800000 */
[----:B------:R-:W-:Y:S01]  /*0120*/  STG.E desc[UR4][R4.64], R3 ;  /* 0x0000000304007986 */ /* 0x000fe2000c101904 */
[----:B------:R-:W-:Y:S05]  /*0130*/  EXIT ;  /* 0x000000000000794d */ /* 0x000fea0003800000 */
.L_x_2:
[----:B------:R-:W-:-:S00]  /*0140*/  BRA `(.L_x_2) ;  /* 0xfffffffc00fc7947 */ /* 0x000fc0000383ffff */
[----:B------:R-:W-:-:S00]  /*0150*/  NOP ;  /* 0x0000000000007918 */ /* 0x000fc00000000000 */
        /* <DEDUP_REMOVED lines=10> */
.L_x_3:


//--------------------- .nv.constant0.triton_poi_fused_pow_1 --------------------------
	.section	.nv.constant0.triton_poi_fused_pow_1,"a",@progbits
	.sectionflags	@""
	.align	4
.nv.constant0.triton_poi_fused_pow_1:
	.zero		548
